//
// Generated by NVIDIA NVVM Compiler
//
// Compiler Build ID: CL-36424714
// Cuda compilation tools, release 13.0, V13.0.88
// Based on NVVM 20.0.0
//

.version 9.0
.target sm_100
.address_size 64

	// .globl	_Z18valueIterationStepPfS_S_Pb

.visible .entry _Z18valueIterationStepPfS_S_Pb(
	.param .u64 .ptr .align 1 _Z18valueIterationStepPfS_S_Pb_param_0,
	.param .u64 .ptr .align 1 _Z18valueIterationStepPfS_S_Pb_param_1,
	.param .u64 .ptr .align 1 _Z18valueIterationStepPfS_S_Pb_param_2,
	.param .u64 .ptr .align 1 _Z18valueIterationStepPfS_S_Pb_param_3
)
{
	.reg .pred 	%p<3>;
	.reg .b16 	%rs<2>;
	.reg .b32 	%r<4>;
	.reg .b32 	%f<38>;
	.reg .b64 	%rd<16>;
	.reg .b64 	%fd<56>;

	ld.param.u64 	%rd2, [_Z18valueIterationStepPfS_S_Pb_param_0];
	ld.param.u64 	%rd3, [_Z18valueIterationStepPfS_S_Pb_param_1];
	ld.param.u64 	%rd4, [_Z18valueIterationStepPfS_S_Pb_param_2];
	cvta.to.global.u64 	%rd5, %rd3;
	cvta.to.global.u64 	%rd6, %rd4;
	cvta.to.global.u64 	%rd7, %rd2;
	mov.u32 	%r1, %tid.x;
	mul.wide.u32 	%rd8, %r1, 4;
	add.s64 	%rd9, %rd7, %rd8;
	ld.global.f32 	%f1, [%rd9];
	mul.lo.s32 	%r2, %r1, 12;
	shl.b32 	%r3, %r1, 1;
	mul.wide.u32 	%rd10, %r3, 4;
	add.s64 	%rd11, %rd5, %rd10;
	ld.global.f32 	%f2, [%rd11];
	cvt.f64.f32 	%fd1, %f2;
	mul.wide.u32 	%rd12, %r2, 4;
	add.s64 	%rd13, %rd6, %rd12;
	ld.global.f32 	%f3, [%rd13];
	cvt.f64.f32 	%fd2, %f3;
	ld.global.f32 	%f4, [%rd7];
	cvt.f64.f32 	%fd3, %f4;
	fma.rn.f64 	%fd4, %fd3, 0d3FECCCCCCCCCCCCD, %fd1;
	fma.rn.f64 	%fd5, %fd4, %fd2, 0d0000000000000000;
	cvt.rn.f32.f64 	%f5, %fd5;
	ld.global.f32 	%f6, [%rd13+4];
	cvt.f64.f32 	%fd6, %f6;
	ld.global.f32 	%f7, [%rd7+4];
	cvt.f64.f32 	%fd7, %f7;
	fma.rn.f64 	%fd8, %fd7, 0d3FECCCCCCCCCCCCD, %fd1;
	cvt.f64.f32 	%fd9, %f5;
	fma.rn.f64 	%fd10, %fd8, %fd6, %fd9;
	cvt.rn.f32.f64 	%f8, %fd10;
	ld.global.f32 	%f9, [%rd13+8];
	cvt.f64.f32 	%fd11, %f9;
	ld.global.f32 	%f10, [%rd7+8];
	cvt.f64.f32 	%fd12, %f10;
	fma.rn.f64 	%fd13, %fd12, 0d3FECCCCCCCCCCCCD, %fd1;
	cvt.f64.f32 	%fd14, %f8;
	fma.rn.f64 	%fd15, %fd13, %fd11, %fd14;
	cvt.rn.f32.f64 	%f11, %fd15;
	ld.global.f32 	%f12, [%rd13+12];
	cvt.f64.f32 	%fd16, %f12;
	ld.global.f32 	%f13, [%rd7+12];
	cvt.f64.f32 	%fd17, %f13;
	fma.rn.f64 	%fd18, %fd17, 0d3FECCCCCCCCCCCCD, %fd1;
	cvt.f64.f32 	%fd19, %f11;
	fma.rn.f64 	%fd20, %fd18, %fd16, %fd19;
	cvt.rn.f32.f64 	%f14, %fd20;
	ld.global.f32 	%f15, [%rd13+16];
	cvt.f64.f32 	%fd21, %f15;
	ld.global.f32 	%f16, [%rd7+16];
	cvt.f64.f32 	%fd22, %f16;
	fma.rn.f64 	%fd23, %fd22, 0d3FECCCCCCCCCCCCD, %fd1;
	cvt.f64.f32 	%fd24, %f14;
	fma.rn.f64 	%fd25, %fd23, %fd21, %fd24;
	cvt.rn.f32.f64 	%f17, %fd25;
	ld.global.f32 	%f18, [%rd13+20];
	cvt.f64.f32 	%fd26, %f18;
	ld.global.f32 	%f19, [%rd7+20];
	cvt.f64.f32 	%fd27, %f19;
	fma.rn.f64 	%fd28, %fd27, 0d3FECCCCCCCCCCCCD, %fd1;
	cvt.f64.f32 	%fd29, %f17;
	fma.rn.f64 	%fd30, %fd28, %fd26, %fd29;
	cvt.rn.f32.f64 	%f20, %fd30;
	max.f32 	%f21, %f20, 0fCE6E6B28;
	ld.global.f32 	%f22, [%rd11+4];
	cvt.f64.f32 	%fd31, %f22;
	ld.global.f32 	%f23, [%rd13+24];
	cvt.f64.f32 	%fd32, %f23;
	fma.rn.f64 	%fd33, %fd3, 0d3FECCCCCCCCCCCCD, %fd31;
	fma.rn.f64 	%fd34, %fd33, %fd32, 0d0000000000000000;
	cvt.rn.f32.f64 	%f24, %fd34;
	ld.global.f32 	%f25, [%rd13+28];
	cvt.f64.f32 	%fd35, %f25;
	fma.rn.f64 	%fd36, %fd7, 0d3FECCCCCCCCCCCCD, %fd31;
	cvt.f64.f32 	%fd37, %f24;
	fma.rn.f64 	%fd38, %fd36, %fd35, %fd37;
	cvt.rn.f32.f64 	%f26, %fd38;
	ld.global.f32 	%f27, [%rd13+32];
	cvt.f64.f32 	%fd39, %f27;
	fma.rn.f64 	%fd40, %fd12, 0d3FECCCCCCCCCCCCD, %fd31;
	cvt.f64.f32 	%fd41, %f26;
	fma.rn.f64 	%fd42, %fd40, %fd39, %fd41;
	cvt.rn.f32.f64 	%f28, %fd42;
	ld.global.f32 	%f29, [%rd13+36];
	cvt.f64.f32 	%fd43, %f29;
	fma.rn.f64 	%fd44, %fd17, 0d3FECCCCCCCCCCCCD, %fd31;
	cvt.f64.f32 	%fd45, %f28;
	fma.rn.f64 	%fd46, %fd44, %fd43, %fd45;
	cvt.rn.f32.f64 	%f30, %fd46;
	ld.global.f32 	%f31, [%rd13+40];
	cvt.f64.f32 	%fd47, %f31;
	fma.rn.f64 	%fd48, %fd22, 0d3FECCCCCCCCCCCCD, %fd31;
	cvt.f64.f32 	%fd49, %f30;
	fma.rn.f64 	%fd50, %fd48, %fd47, %fd49;
	cvt.rn.f32.f64 	%f32, %fd50;
	ld.global.f32 	%f33, [%rd13+44];
	cvt.f64.f32 	%fd51, %f33;
	fma.rn.f64 	%fd52, %fd27, 0d3FECCCCCCCCCCCCD, %fd31;
	cvt.f64.f32 	%fd53, %f32;
	fma.rn.f64 	%fd54, %fd52, %fd51, %fd53;
	cvt.rn.f32.f64 	%f34, %fd54;
	setp.lt.f32 	%p1, %f21, %f34;
	selp.f32 	%f35, %f34, %f21, %p1;
	st.global.f32 	[%rd9], %f35;
	sub.f32 	%f36, %f1, %f35;
	abs.f32 	%f37, %f36;
	cvt.f64.f32 	%fd55, %f37;
	setp.leu.f64 	%p2, %fd55, 0d3EB0C6F7A0B5ED8D;
	@%p2 bra 	$L__BB0_2;
	ld.param.u64 	%rd15, [_Z18valueIterationStepPfS_S_Pb_param_3];
	cvta.to.global.u64 	%rd14, %rd15;
	mov.b16 	%rs1, 0;
	st.global.u8 	[%rd14], %rs1;
$L__BB0_2:
	ret;

}


// ===== COMPILED SASS (sm_100) =====

	.target	sm_100

	.elftype	@"ET_EXEC"


//--------------------- .note.nv.tkinfo           --------------------------
	.section	.note.nv.tkinfo,"",@"SHT_NOTE"
	.sectionflags	@"SHF_NOTE_NV_TKINFO"
	.tkinfo
        /*0018*/ 	.word	0x00000002
        /*0030*/ 	.string	""
        /*0030*/ 	.string	"ptxas"
        /*0030*/ 	.string	"Cuda compilation tools, release 13.0, V13.0.88"
        /*0030*/ 	.string	"Build cuda_13.0.r13.0/compiler.36424714_0"
        /*0030*/ 	.string	"-arch sm_100 -m 64 "



//--------------------- .note.nv.cuinfo           --------------------------
	.section	.note.nv.cuinfo,"",@"SHT_NOTE"
	.sectionflags	@"SHF_NOTE_NV_CUINFO"
        /*0018*/ 	.short	0x0002
        /*001a*/ 	.short	0x0064
        /*001c*/ 	.short	0x0082
	.zero		2


//--------------------- .nv.info                  --------------------------
	.section	.nv.info,"",@"SHT_CUDA_INFO"
	.align	4


	//----- nvinfo : EIATTR_REGCOUNT
	.align		4
        /*0000*/ 	.byte	0x04, 0x2f
        /*0002*/ 	.short	(.L_1 - .L_0)
	.align		4
.L_0:
        /*0004*/ 	.word	index@(_Z18valueIterationStepPfS_S_Pb)
        /*0008*/ 	.word	0x00000020


	//----- nvinfo : EIATTR_FRAME_SIZE
	.align		4
.L_1:
        /*000c*/ 	.byte	0x04, 0x11
        /*000e*/ 	.short	(.L_3 - .L_2)
	.align		4
.L_2:
        /*0010*/ 	.word	index@(_Z18valueIterationStepPfS_S_Pb)
        /*0014*/ 	.word	0x00000000


	//----- nvinfo : EIATTR_MIN_STACK_SIZE
	.align		4
.L_3:
        /*0018*/ 	.byte	0x04, 0x12
        /*001a*/ 	.short	(.L_5 - .L_4)
	.align		4
.L_4:
        /*001c*/ 	.word	index@(_Z18valueIterationStepPfS_S_Pb)
        /*0020*/ 	.word	0x00000000
.L_5:


//--------------------- .nv.compat                --------------------------
	.section	.nv.compat,"",@"SHT_CUDA_COMPAT_INFO"
	.align	4
        /*0000*/ 	.byte	0x02, 0x09, 0x00, 0x00, 0x02, 0x02, 0x01, 0x00, 0x02, 0x05, 0x05, 0x00, 0x03, 0x07, 0x01, 0x01
        /*0010*/ 	.byte	0x02, 0x03, 0x00, 0x00, 0x02, 0x06, 0x01, 0x00, 0x04, 0x0b, 0x08, 0x00, 0x01, 0x00, 0x00, 0x00
        /*0020*/ 	.byte	0x00, 0x00, 0x00, 0x00


//--------------------- .nv.info._Z18valueIterationStepPfS_S_Pb --------------------------
	.section	.nv.info._Z18valueIterationStepPfS_S_Pb,"",@"SHT_CUDA_INFO"
	.sectionflags	@""
	.align	4


	//----- nvinfo : EIATTR_CUDA_API_VERSION
	.align		4
        /*0000*/ 	.byte	0x04, 0x37
        /*0002*/ 	.short	(.L_7 - .L_6)
.L_6:
        /*0004*/ 	.word	0x00000082


	//----- nvinfo : EIATTR_KPARAM_INFO
	.align		4
.L_7:
        /*0008*/ 	.byte	0x04, 0x17
        /*000a*/ 	.short	(.L_9 - .L_8)
.L_8:
        /*000c*/ 	.word	0x00000000
        /*0010*/ 	.short	0x0003
        /*0012*/ 	.short	0x0018
        /*0014*/ 	.byte	0x00, 0xf5, 0x21, 0x00


	//----- nvinfo : EIATTR_KPARAM_INFO
	.align		4
.L_9:
        /*0018*/ 	.byte	0x04, 0x17
        /*001a*/ 	.short	(.L_11 - .L_10)
.L_10:
        /*001c*/ 	.word	0x00000000
        /*0020*/ 	.short	0x0002
        /*0022*/ 	.short	0x0010
        /*0024*/ 	.byte	0x00, 0xf5, 0x21, 0x00


	//----- nvinfo : EIATTR_KPARAM_INFO
	.align		4
.L_11:
        /*0028*/ 	.byte	0x04, 0x17
        /*002a*/ 	.short	(.L_13 - .L_12)
.L_12:
        /*002c*/ 	.word	0x00000000
        /*0030*/ 	.short	0x0001
        /*0032*/ 	.short	0x0008
        /*0034*/ 	.byte	0x00, 0xf5, 0x21, 0x00


	//----- nvinfo : EIATTR_KPARAM_INFO
	.align		4
.L_13:
        /*0038*/ 	.byte	0x04, 0x17
        /*003a*/ 	.short	(.L_15 - .L_14)
.L_14:
        /*003c*/ 	.word	0x00000000
        /*0040*/ 	.short	0x0000
        /*0042*/ 	.short	0x0000
        /*0044*/ 	.byte	0x00, 0xf5, 0x21, 0x00


	//----- nvinfo : EIATTR_SPARSE_MMA_MASK
	.align		4
.L_15:
        /*0048*/ 	.byte	0x03, 0x50
        /*004a*/ 	.short	0x0000


	//----- nvinfo : EIATTR_MAXREG_COUNT
	.align		4
        /*004c*/ 	.byte	0x03, 0x1b
        /*004e*/ 	.short	0x00ff


	//----- nvinfo : EIATTR_MERCURY_ISA_VERSION
	.align		4
        /*0050*/ 	.byte	0x03, 0x5f
        /*0052*/ 	.short	0x0101


	//----- nvinfo : EIATTR_VRC_CTA_INIT_COUNT
	.align		4
        /*0054*/ 	.byte	0x02, 0x4a
	.zero		1
	.zero		1


	//----- nvinfo : EIATTR_EXIT_INSTR_OFFSETS
	.align		4
        /*0058*/ 	.byte	0x04, 0x1c
        /*005a*/ 	.short	(.L_17 - .L_16)


	//   ....[0]....
.L_16:
        /*005c*/ 	.word	0x000006e0


	//   ....[1]....
        /*0060*/ 	.word	0x00000710


	//----- nvinfo : EIATTR_CBANK_PARAM_SIZE
	.align		4
.L_17:
        /*0064*/ 	.byte	0x03, 0x19
        /*0066*/ 	.short	0x0020


	//----- nvinfo : EIATTR_PARAM_CBANK
	.align		4
        /*0068*/ 	.byte	0x04, 0x0a
        /*006a*/ 	.short	(.L_19 - .L_18)
	.align		4
.L_18:
        /*006c*/ 	.word	index@(.nv.constant0._Z18valueIterationStepPfS_S_Pb)
        /*0070*/ 	.short	0x0380
        /*0072*/ 	.short	0x0020


	//----- nvinfo : EIATTR_SW_WAR
	.align		4
.L_19:
        /*0074*/ 	.byte	0x04, 0x36
        /*0076*/ 	.short	(.L_21 - .L_20)
.L_20:
        /*0078*/ 	.word	0x00000008
.L_21:


//--------------------- .nv.callgraph             --------------------------
	.section	.nv.callgraph,"",@"SHT_CUDA_CALLGRAPH"
	.align	4
	.sectionentsize	8
	.align		4
        /*0000*/ 	.word	0x00000000
	.align		4
        /*0004*/ 	.word	0xffffffff
	.align		4
        /*0008*/ 	.word	0x00000000
	.align		4
        /*000c*/ 	.word	0xfffffffe
	.align		4
        /*0010*/ 	.word	0x00000000
	.align		4
        /*0014*/ 	.word	0xfffffffd
	.align		4
        /*0018*/ 	.word	0x00000000
	.align		4
        /*001c*/ 	.word	0xfffffffc


//--------------------- .text._Z18valueIterationStepPfS_S_Pb --------------------------
	.section	.text._Z18valueIterationStepPfS_S_Pb,"ax",@progbits
	.align	128
        .global         _Z18valueIterationStepPfS_S_Pb
        .type           _Z18valueIterationStepPfS_S_Pb,@function
        .size           _Z18valueIterationStepPfS_S_Pb,(.L_x_1 - _Z18valueIterationStepPfS_S_Pb)
        .other          _Z18valueIterationStepPfS_S_Pb,@"STO_CUDA_ENTRY STV_DEFAULT"
_Z18valueIterationStepPfS_S_Pb:
.text._Z18valueIterationStepPfS_S_Pb:
[----:B------:R-:W-:Y:S01]  /*0000*/  LDC R1, c[0x0][0x37c] ;  /* 0x0000df00ff017b82 */ /* 0x000fe20000000800 */
[----:B------:R-:W0:Y:S07]  /*0010*/  S2R R17, SR_TID.X ;  /* 0x0000000000117919 */ /* 0x000e2e0000002100 */
[----:B------:R-:W1:Y:S01]  /*0020*/  LDC.64 R10, c[0x0][0x388] ;  /* 0x0000e200ff0a7b82 */ /* 0x000e620000000a00 */
[----:B------:R-:W2:Y:S07]  /*0030*/  LDCU.64 UR4, c[0x0][0x358] ;  /* 0x00006b00ff0477ac */ /* 0x000eae0008000a00 */
[----:B------:R-:W2:Y:S08]  /*0040*/  LDC.64 R24, c[0x0][0x380] ;  /* 0x0000e000ff187b82 */ /* 0x000eb00000000a00 */
[----:B------:R-:W3:Y:S01]  /*0050*/  LDC.64 R18, c[0x0][0x390] ;  /* 0x0000e400ff127b82 */ /* 0x000ee20000000a00 */
[----:B0-----:R-:W-:Y:S01]  /*0060*/  SHF.L.U32 R3, R17, 0x1, RZ ;  /* 0x0000000111037819 */ /* 0x001fe200000006ff */
[----:B--2---:R-:W2:Y:S04]  /*0070*/  LDG.E R22, desc[UR4][R24.64] ;  /* 0x0000000418167981 */ /* 0x004ea8000c1e1900 */
[----:B-1----:R-:W-:Y:S01]  /*0080*/  IMAD.WIDE.U32 R10, R3, 0x4, R10 ;  /* 0x00000004030a7825 */ /* 0x002fe200078e000a */
[----:B------:R-:W4:Y:S03]  /*0090*/  LDG.E R20, desc[UR4][R24.64+0x4] ;  /* 0x0000040418147981 */ /* 0x000f26000c1e1900 */
[----:B------:R-:W-:Y:S01]  /*00a0*/  IMAD R3, R17, 0xc, RZ ;  /* 0x0000000c11037824 */ /* 0x000fe200078e02ff */
[----:B------:R-:W5:Y:S03]  /*00b0*/  LDG.E R14, desc[UR4][R10.64] ;  /* 0x000000040a0e7981 */ /* 0x000f66000c1e1900 */
[----:B---3--:R-:W-:Y:S01]  /*00c0*/  IMAD.WIDE.U32 R18, R3, 0x4, R18 ;  /* 0x0000000403127825 */ /* 0x008fe200078e0012 */
[----:B------:R0:W3:Y:S04]  /*00d0*/  LDG.E R12, desc[UR4][R10.64+0x4] ;  /* 0x000004040a0c7981 */ /* 0x0000e8000c1e1900 */
[----:B------:R-:W4:Y:S04]  /*00e0*/  LDG.E R7, desc[UR4][R18.64] ;  /* 0x0000000412077981 */ /* 0x000f28000c1e1900 */
[----:B------:R-:W3:Y:S04]  /*00f0*/  LDG.E R27, desc[UR4][R18.64+0x4] ;  /* 0x00000404121b7981 */ /* 0x000ee8000c1e1900 */
[----:B------:R-:W3:Y:S04]  /*0100*/  LDG.E R26, desc[UR4][R18.64+0x18] ;  /* 0x00001804121a7981 */ /* 0x000ee8000c1e1900 */
[----:B------:R-:W3:Y:S04]  /*0110*/  LDG.E R16, desc[UR4][R18.64+0x1c] ;  /* 0x00001c0412107981 */ /* 0x000ee8000c1e1900 */
[----:B------:R-:W3:Y:S04]  /*0120*/  LDG.E R5, desc[UR4][R24.64+0x8] ;  /* 0x0000080418057981 */ /* 0x000ee8000c1e1900 */
[----:B------:R-:W3:Y:S04]  /*0130*/  LDG.E R4, desc[UR4][R18.64+0x8] ;  /* 0x0000080412047981 */ /* 0x000ee8000c1e1900 */
[----:B------:R-:W3:Y:S01]  /*0140*/  LDG.E R6, desc[UR4][R18.64+0x20] ;  /* 0x0000200412067981 */ /* 0x000ee2000c1e1900 */
[----:B------:R-:W-:Y:S01]  /*0150*/  UMOV UR6, 0xcccccccd ;  /* 0xcccccccd00067882 */ /* 0x000fe20000000000 */
[----:B------:R-:W-:-:S02]  /*0160*/  UMOV UR7, 0x3feccccc ;  /* 0x3feccccc00077882 */ /* 0x000fc40000000000 */
[----:B------:R-:W3:Y:S01]  /*0170*/  LDG.E R0, desc[UR4][R18.64+0x24] ;  /* 0x0000240412007981 */ /* 0x000ee2000c1e1900 */
[----:B--2---:R-:W-:Y:S08]  /*0180*/  F2F.F64.F32 R22, R22 ;  /* 0x0000001600167310 */ /* 0x004ff00000201800 */
[----:B-----5:R-:W1:Y:S08]  /*0190*/  F2F.F64.F32 R14, R14 ;  /* 0x0000000e000e7310 */ /* 0x020e700000201800 */
[----:B----4-:R2:W0:Y:S01]  /*01a0*/  F2F.F64.F32 R2, R7 ;  /* 0x0000000700027310 */ /* 0x0104220000201800 */
[----:B-1----:R-:W-:-:S07]  /*01b0*/  DFMA R8, R22, UR6, R14 ;  /* 0x0000000616087c2b */ /* 0x002fce000800000e */
[----:B------:R-:W1:Y:S01]  /*01c0*/  F2F.F64.F32 R20, R20 ;  /* 0x0000001400147310 */ /* 0x000e620000201800 */
[----:B--2---:R-:W2:Y:S01]  /*01d0*/  LDG.E R7, desc[UR4][R24.64+0x10] ;  /* 0x0000100418077981 */ /* 0x004ea2000c1e1900 */
[----:B0-----:R-:W-:-:S03]  /*01e0*/  DFMA R10, R2, R8, RZ ;  /* 0x00000008020a722b */ /* 0x001fc600000000ff */
[----:B------:R-:W4:Y:S04]  /*01f0*/  LDG.E R2, desc[UR4][R24.64+0xc] ;  /* 0x00000c0418027981 */ /* 0x000f28000c1e1900 */
[----:B------:R-:W5:Y:S01]  /*0200*/  LDG.E R3, desc[UR4][R18.64+0xc] ;  /* 0x00000c0412037981 */ /* 0x000f62000c1e1900 */
[----:B------:R-:W0:Y:S01]  /*0210*/  F2F.F32.F64 R28, R10 ;  /* 0x0000000a001c7310 */ /* 0x000e220000301000 */
[----:B-1----:R-:W-:Y:S02]  /*0220*/  DFMA R8, R20, UR6, R14 ;  /* 0x0000000614087c2b */ /* 0x002fe4000800000e */
[----:B------:R-:W2:Y:S05]  /*0230*/  LDG.E R24, desc[UR4][R24.64+0x14] ;  /* 0x0000140418187981 */ /* 0x000eaa000c1e1900 */
[----:B---3--:R-:W-:Y:S01]  /*0240*/  F2F.F64.F32 R10, R27 ;  /* 0x0000001b000a7310 */ /* 0x008fe20000201800 */
[----:B------:R-:W3:Y:S07]  /*0250*/  LDG.E R25, desc[UR4][R18.64+0x14] ;  /* 0x0000140412197981 */ /* 0x000eee000c1e1900 */
[----:B0-----:R-:W0:Y:S02]  /*0260*/  F2F.F64.F32 R28, R28 ;  /* 0x0000001c001c7310 */ /* 0x001e240000201800 */
[----:B0-----:R-:W-:Y:S01]  /*0270*/  DFMA R28, R10, R8, R28 ;  /* 0x000000080a1c722b */ /* 0x001fe2000000001c */
[----:B------:R-:W3:Y:S04]  /*0280*/  LDG.E R8, desc[UR4][R18.64+0x10] ;  /* 0x0000100412087981 */ /* 0x000ee8000c1e1900 */
[----:B------:R-:W3:Y:S01]  /*0290*/  LDG.E R9, desc[UR4][R18.64+0x28] ;  /* 0x0000280412097981 */ /* 0x000ee2000c1e1900 */
[----:B------:R-:W0:Y:S08]  /*02a0*/  F2F.F64.F32 R12, R12 ;  /* 0x0000000c000c7310 */ /* 0x000e300000201800 */
[----:B------:R1:W0:Y:S02]  /*02b0*/  F2F.F64.F32 R10, R26 ;  /* 0x0000001a000a7310 */ /* 0x0002240000201800 */
[----:B-1----:R1:W3:Y:S01]  /*02c0*/  LDG.E R26, desc[UR4][R18.64+0x2c] ;  /* 0x00002c04121a7981 */ /* 0x0022e2000c1e1900 */
[----:B0-----:R-:W-:-:S08]  /*02d0*/  DFMA R22, R22, UR6, R12 ;  /* 0x0000000616167c2b */ /* 0x001fd0000800000c */
[----:B------:R-:W-:Y:S01]  /*02e0*/  DFMA R22, R10, R22, RZ ;  /* 0x000000160a16722b */ /* 0x000fe200000000ff */
[----:B------:R-:W0:Y:S02]  /*02f0*/  LDC.64 R10, c[0x0][0x380] ;  /* 0x0000e000ff0a7b82 */ /* 0x000e240000000a00 */
[----:B0-----:R-:W-:-:S05]  /*0300*/  IMAD.WIDE.U32 R10, R17, 0x4, R10 ;  /* 0x00000004110a7825 */ /* 0x001fca00078e000a */
[----:B------:R-:W3:Y:S02]  /*0310*/  LDG.E R27, desc[UR4][R10.64] ;  /* 0x000000040a1b7981 */ /* 0x000ee4000c1e1900 */
[----:B------:R-:W1:Y:S01]  /*0320*/  F2F.F32.F64 R22, R22 ;  /* 0x0000001600167310 */ /* 0x000e620000301000 */
[----:B------:R-:W-:-:S07]  /*0330*/  DFMA R20, R20, UR6, R12 ;  /* 0x0000000614147c2b */ /* 0x000fce000800000c */
[----:B------:R-:W-:Y:S08]  /*0340*/  F2F.F64.F32 R16, R16 ;  /* 0x0000001000107310 */ /* 0x000ff00000201800 */
[----:B-1----:R-:W0:Y:S08]  /*0350*/  F2F.F64.F32 R18, R22 ;  /* 0x0000001600127310 */ /* 0x002e300000201800 */
[----:B------:R-:W1:Y:S01]  /*0360*/  F2F.F32.F64 R28, R28 ;  /* 0x0000001c001c7310 */ /* 0x000e620000301000 */
[----:B0-----:R-:W-:-:S07]  /*0370*/  DFMA R20, R16, R20, R18 ;  /* 0x000000141014722b */ /* 0x001fce0000000012 */
[----:B------:R-:W0:Y:S08]  /*0380*/  F2F.F64.F32 R16, R5 ;  /* 0x0000000500107310 */ /* 0x000e300000201800 */
[----:B------:R-:W-:Y:S08]  /*0390*/  F2F.F64.F32 R18, R4 ;  /* 0x0000000400127310 */ /* 0x000ff00000201800 */
[----:B-1----:R-:W1:Y:S08]  /*03a0*/  F2F.F64.F32 R28, R28 ;  /* 0x0000001c001c7310 */ /* 0x002e700000201800 */
[----:B------:R0:W1:Y:S02]  /*03b0*/  F2F.F32.F64 R4, R20 ;  /* 0x0000001400047310 */ /* 0x0000640000301000 */
[----:B0-----:R-:W-:-:S06]  /*03c0*/  DFMA R20, R16, UR6, R14 ;  /* 0x0000000610147c2b */ /* 0x001fcc000800000e */
[----:B------:R-:W-:Y:S02]  /*03d0*/  F2F.F64.F32 R22, R6 ;  /* 0x0000000600167310 */ /* 0x000fe40000201800 */
[----:B-1----:R-:W-:-:S06]  /*03e0*/  DFMA R18, R18, R20, R28 ;  /* 0x000000141212722b */ /* 0x002fcc000000001c */
[----:B------:R-:W0:Y:S01]  /*03f0*/  F2F.F64.F32 R20, R4 ;  /* 0x0000000400147310 */ /* 0x000e220000201800 */
[----:B------:R-:W-:-:S07]  /*0400*/  DFMA R16, R16, UR6, R12 ;  /* 0x0000000610107c2b */ /* 0x000fce000800000c */
[----:B------:R-:W1:Y:S01]  /*0410*/  F2F.F32.F64 R18, R18 ;  /* 0x0000001200127310 */ /* 0x000e620000301000 */
[----:B0-----:R-:W-:-:S07]  /*0420*/  DFMA R16, R22, R16, R20 ;  /* 0x000000101610722b */ /* 0x001fce0000000014 */
[----:B------:R-:W0:Y:S08]  /*0430*/  F2F.F32.F64 R6, R16 ;  /* 0x0000001000067310 */ /* 0x000e300000301000 */
[----:B-1----:R-:W-:Y:S08]  /*0440*/  F2F.F64.F32 R20, R18 ;  /* 0x0000001200147310 */ /* 0x002ff00000201800 */
[----:B------:R-:W-:Y:S08]  /*0450*/  F2F.F64.F32 R4, R0 ;  /* 0x0000000000047310 */ /* 0x000ff00000201800 */
[----:B0-----:R-:W-:Y:S08]  /*0460*/  F2F.F64.F32 R28, R6 ;  /* 0x00000006001c7310 */ /* 0x001ff00000201800 */
[----:B----4-:R-:W0:Y:S08]  /*0470*/  F2F.F64.F32 R16, R2 ;  /* 0x0000000200107310 */ /* 0x010e300000201800 */
[----:B-----5:R-:W1:Y:S01]  /*0480*/  F2F.F64.F32 R22, R3 ;  /* 0x0000000300167310 */ /* 0x020e620000201800 */
[----:B0-----:R-:W-:-:S08]  /*0490*/  DFMA R18, R16, UR6, R14 ;  /* 0x0000000610127c2b */ /* 0x001fd0000800000e */
[----:B-1----:R-:W-:Y:S02]  /*04a0*/  DFMA R20, R22, R18, R20 ;  /* 0x000000121614722b */ /* 0x002fe40000000014 */
[----:B------:R-:W-:-:S08]  /*04b0*/  DFMA R22, R16, UR6, R12 ;  /* 0x0000000610167c2b */ /* 0x000fd0000800000c */
[----:B------:R-:W-:Y:S01]  /*04c0*/  DFMA R28, R4, R22, R28 ;  /* 0x00000016041c722b */ /* 0x000fe2000000001c */
[----:B------:R-:W0:Y:S08]  /*04d0*/  F2F.F32.F64 R20, R20 ;  /* 0x0000001400147310 */ /* 0x000e300000301000 */
[----:B------:R-:W-:Y:S08]  /*04e0*/  F2F.F32.F64 R16, R28 ;  /* 0x0000001c00107310 */ /* 0x000ff00000301000 */
[----:B--2---:R-:W1:Y:S08]  /*04f0*/  F2F.F64.F32 R4, R7 ;  /* 0x0000000700047310 */ /* 0x004e700000201800 */
[----:B---3--:R-:W-:Y:S08]  /*0500*/  F2F.F64.F32 R2, R8 ;  /* 0x0000000800027310 */ /* 0x008ff00000201800 */
[----:B0-----:R-:W0:Y:S01]  /*0510*/  F2F.F64.F32 R22, R20 ;  /* 0x0000001400167310 */ /* 0x001e220000201800 */
[----:B-1----:R-:W-:-:S07]  /*0520*/  DFMA R28, R4, UR6, R14 ;  /* 0x00000006041c7c2b */ /* 0x002fce000800000e */
[----:B------:R-:W-:Y:S01]  /*0530*/  F2F.F64.F32 R18, R9 ;  /* 0x0000000900127310 */ /* 0x000fe20000201800 */
[----:B------:R-:W-:-:S07]  /*0540*/  DFMA R4, R4, UR6, R12 ;  /* 0x0000000604047c2b */ /* 0x000fce000800000c */
[----:B------:R-:W1:Y:S01]  /*0550*/  F2F.F64.F32 R16, R16 ;  /* 0x0000001000107310 */ /* 0x000e620000201800 */
[----:B0-----:R-:W-:Y:S02]  /*0560*/  DFMA R22, R2, R28, R22 ;  /* 0x0000001c0216722b */ /* 0x001fe40000000016 */
[----:B-1----:R-:W-:-:S08]  /*0570*/  DFMA R16, R18, R4, R16 ;  /* 0x000000041210722b */ /* 0x002fd00000000010 */
[----:B------:R-:W0:Y:S08]  /*0580*/  F2F.F32.F64 R22, R22 ;  /* 0x0000001600167310 */ /* 0x000e300000301000 */
[----:B------:R-:W-:Y:S08]  /*0590*/  F2F.F32.F64 R17, R16 ;  /* 0x0000001000117310 */ /* 0x000ff00000301000 */
[----:B------:R-:W1:Y:S08]  /*05a0*/  F2F.F64.F32 R6, R24 ;  /* 0x0000001800067310 */ /* 0x000e700000201800 */
[----:B------:R-:W-:Y:S08]  /*05b0*/  F2F.F64.F32 R4, R25 ;  /* 0x0000001900047310 */ /* 0x000ff00000201800 */
        /* <DEDUP_REMOVED lines=8> */
[----:B------:R-:W1:Y:S01]  /*0640*/  F2F.F32.F64 R3, R2 ;  /* 0x0000000200037310 */ /* 0x000e620000301000 */
[----:B0-----:R-:W-:-:S04]  /*0650*/  FMNMX R0, R4, -1.00000000000000000000e+09, !PT ;  /* 0xce6e6b2804007809 */ /* 0x001fc80007800000 */
[----:B-1----:R-:W-:-:S04]  /*0660*/  FSETP.GEU.AND P0, PT, R0, R3, PT ;  /* 0x000000030000720b */ /* 0x002fc80003f0e000 */
[----:B------:R-:W-:-:S05]  /*0670*/  FSEL R0, R3, R0, !P0 ;  /* 0x0000000003007208 */ /* 0x000fca0004000000 */
[----:B------:R-:W-:-:S06]  /*0680*/  FADD R6, R27, -R0 ;  /* 0x800000001b067221 */ /* 0x000fcc0000000000 */
[----:B------:R-:W0:Y:S01]  /*0690*/  F2F.F64.F32 R6, |R6| ;  /* 0x4000000600067310 */ /* 0x000e220000201800 */
[----:B------:R-:W-:Y:S01]  /*06a0*/  UMOV UR6, 0xa0b5ed8d ;  /* 0xa0b5ed8d00067882 */ /* 0x000fe20000000000 */
[----:B------:R-:W-:Y:S02]  /*06b0*/  UMOV UR7, 0x3eb0c6f7 ;  /* 0x3eb0c6f700077882 */ /* 0x000fe40000000000 */
[----:B0-----:R-:W-:Y:S01]  /*06c0*/  DSETP.GT.AND P0, PT, R6, UR6, PT ;  /* 0x0000000606007e2a */ /* 0x001fe2000bf04000 */
[----:B------:R0:W-:-:S13]  /*06d0*/  STG.E desc[UR4][R10.64], R0 ;  /* 0x000000000a007986 */ /* 0x0001da000c101904 */
[----:B0-----:R-:W-:Y:S05]  /*06e0*/  @!P0 EXIT ;  /* 0x000000000000894d */ /* 0x001fea0003800000 */
[----:B------:R-:W0:Y:S02]  /*06f0*/  LDC.64 R2, c[0x0][0x398] ;  /* 0x0000e600ff027b82 */ /* 0x000e240000000a00 */
[----:B0-----:R-:W-:Y:S01]  /*0700*/  STG.E.U8 desc[UR4][R2.64], RZ ;  /* 0x000000ff02007986 */ /* 0x001fe2000c101104 */
[----:B------:R-:W-:Y:S05]  /*0710*/  EXIT ;  /* 0x000000000000794d */ /* 0x000fea0003800000 */
.L_x_0:
[----:B------:R-:W-:-:S00]  /*0720*/  BRA `(.L_x_0) ;  /* 0xfffffffc00fc7947 */ /* 0x000fc0000383ffff */
[----:B------:R-:W-:-:S00]  /*0730*/  NOP ;  /* 0x0000000000007918 */ /* 0x000fc00000000000 */
        /* <DEDUP_REMOVED lines=12> */
.L_x_1:


//--------------------- .nv.shared.reserved.0     --------------------------
	.section	.nv.shared.reserved.0,"aw",@nobits
	.weak		__nv_reservedSMEM_offset_0_alias
	.size		__nv_reservedSMEM_offset_0_alias, 0, 64
	.other		__nv_reservedSMEM_offset_0_alias,@"STO_CUDA_RESERVED_SHARED STV_DEFAULT"
__nv_reservedSMEM_offset_0_alias:
	.zero		0
	.zero		64


//--------------------- .nv.constant0._Z18valueIterationStepPfS_S_Pb --------------------------
	.section	.nv.constant0._Z18valueIterationStepPfS_S_Pb,"a",@progbits
	.sectionflags	@""
	.align	4
.nv.constant0._Z18valueIterationStepPfS_S_Pb:
	.zero		928


//--------------------- SYMBOLS --------------------------

	.type		.nv.reservedSmem.offset0,@object
	.size		.nv.reservedSmem.offset0,0x4
